//
// Generated by NVIDIA NVVM Compiler
//
// Compiler Build ID: CL-36424714
// Cuda compilation tools, release 13.0, V13.0.88
// Based on NVVM 20.0.0
//

.version 9.0
.target sm_100
.address_size 64

	// .globl	_Z19GPT4matrixMultTiledPfS_S_i
// _ZZ19GPT4matrixMultTiledPfS_S_iE6tile_a has been demoted
// _ZZ19GPT4matrixMultTiledPfS_S_iE6tile_b has been demoted

.visible .entry _Z19GPT4matrixMultTiledPfS_S_i(
	.param .u64 .ptr .align 1 _Z19GPT4matrixMultTiledPfS_S_i_param_0,
	.param .u64 .ptr .align 1 _Z19GPT4matrixMultTiledPfS_S_i_param_1,
	.param .u64 .ptr .align 1 _Z19GPT4matrixMultTiledPfS_S_i_param_2,
	.param .u32 _Z19GPT4matrixMultTiledPfS_S_i_param_3
)
{
	.reg .pred 	%p<10>;
	.reg .b32 	%r<45>;
	.reg .b32 	%f<63>;
	.reg .b64 	%rd<13>;
	// demoted variable
	.shared .align 4 .b8 _ZZ19GPT4matrixMultTiledPfS_S_iE6tile_a[1024];
	// demoted variable
	.shared .align 4 .b8 _ZZ19GPT4matrixMultTiledPfS_S_iE6tile_b[1024];
	ld.param.u64 	%rd3, [_Z19GPT4matrixMultTiledPfS_S_i_param_0];
	ld.param.u64 	%rd4, [_Z19GPT4matrixMultTiledPfS_S_i_param_1];
	ld.param.u64 	%rd5, [_Z19GPT4matrixMultTiledPfS_S_i_param_2];
	ld.param.u32 	%r24, [_Z19GPT4matrixMultTiledPfS_S_i_param_3];
	mov.u32 	%r25, %ctaid.y;
	shl.b32 	%r26, %r25, 4;
	mov.u32 	%r42, %tid.y;
	add.s32 	%r2, %r26, %r42;
	mov.u32 	%r27, %ctaid.x;
	shl.b32 	%r3, %r27, 4;
	mov.u32 	%r40, %tid.x;
	add.s32 	%r5, %r3, %r40;
	setp.lt.s32 	%p1, %r24, -14;
	mov.f32 	%f62, 0f00000000;
	@%p1 bra 	$L__BB0_7;
	add.s32 	%r28, %r24, -1;
	shr.s32 	%r29, %r28, 31;
	shr.u32 	%r30, %r29, 28;
	add.s32 	%r31, %r28, %r30;
	shr.s32 	%r32, %r31, 4;
	neg.s32 	%r44, %r32;
	shl.b32 	%r33, %r42, 6;
	mov.u32 	%r34, _ZZ19GPT4matrixMultTiledPfS_S_iE6tile_a;
	add.s32 	%r6, %r34, %r33;
	shl.b32 	%r35, %r40, 2;
	add.s32 	%r7, %r6, %r35;
	mov.u32 	%r36, _ZZ19GPT4matrixMultTiledPfS_S_iE6tile_b;
	add.s32 	%r9, %r36, %r35;
	add.s32 	%r8, %r9, %r33;
	mad.lo.s32 	%r37, %r42, %r24, %r40;
	add.s32 	%r43, %r37, %r3;
	shl.b32 	%r12, %r24, 4;
	mad.lo.s32 	%r41, %r24, %r2, %r40;
	cvta.to.global.u64 	%rd1, %rd3;
	cvta.to.global.u64 	%rd2, %rd4;
	mov.f32 	%f62, 0f00000000;
$L__BB0_2:
	setp.ge.s32 	%p2, %r2, %r24;
	setp.ge.u32 	%p3, %r40, %r24;
	mov.f32 	%f60, 0f00000000;
	or.pred  	%p4, %p2, %p3;
	@%p4 bra 	$L__BB0_4;
	mul.wide.u32 	%rd6, %r41, 4;
	add.s64 	%rd7, %rd1, %rd6;
	ld.global.f32 	%f60, [%rd7];
$L__BB0_4:
	setp.ge.s32 	%p5, %r5, %r24;
	st.shared.f32 	[%r7], %f60;
	setp.ge.u32 	%p6, %r42, %r24;
	mov.f32 	%f61, 0f00000000;
	or.pred  	%p7, %p5, %p6;
	@%p7 bra 	$L__BB0_6;
	mul.wide.u32 	%rd8, %r43, 4;
	add.s64 	%rd9, %rd2, %rd8;
	ld.global.f32 	%f61, [%rd9];
$L__BB0_6:
	st.shared.f32 	[%r8], %f61;
	bar.sync 	0;
	ld.shared.f32 	%f12, [%r6];
	ld.shared.f32 	%f13, [%r9];
	fma.rn.f32 	%f14, %f12, %f13, %f62;
	ld.shared.f32 	%f15, [%r6+4];
	ld.shared.f32 	%f16, [%r9+64];
	fma.rn.f32 	%f17, %f15, %f16, %f14;
	ld.shared.f32 	%f18, [%r6+8];
	ld.shared.f32 	%f19, [%r9+128];
	fma.rn.f32 	%f20, %f18, %f19, %f17;
	ld.shared.f32 	%f21, [%r6+12];
	ld.shared.f32 	%f22, [%r9+192];
	fma.rn.f32 	%f23, %f21, %f22, %f20;
	ld.shared.f32 	%f24, [%r6+16];
	ld.shared.f32 	%f25, [%r9+256];
	fma.rn.f32 	%f26, %f24, %f25, %f23;
	ld.shared.f32 	%f27, [%r6+20];
	ld.shared.f32 	%f28, [%r9+320];
	fma.rn.f32 	%f29, %f27, %f28, %f26;
	ld.shared.f32 	%f30, [%r6+24];
	ld.shared.f32 	%f31, [%r9+384];
	fma.rn.f32 	%f32, %f30, %f31, %f29;
	ld.shared.f32 	%f33, [%r6+28];
	ld.shared.f32 	%f34, [%r9+448];
	fma.rn.f32 	%f35, %f33, %f34, %f32;
	ld.shared.f32 	%f36, [%r6+32];
	ld.shared.f32 	%f37, [%r9+512];
	fma.rn.f32 	%f38, %f36, %f37, %f35;
	ld.shared.f32 	%f39, [%r6+36];
	ld.shared.f32 	%f40, [%r9+576];
	fma.rn.f32 	%f41, %f39, %f40, %f38;
	ld.shared.f32 	%f42, [%r6+40];
	ld.shared.f32 	%f43, [%r9+640];
	fma.rn.f32 	%f44, %f42, %f43, %f41;
	ld.shared.f32 	%f45, [%r6+44];
	ld.shared.f32 	%f46, [%r9+704];
	fma.rn.f32 	%f47, %f45, %f46, %f44;
	ld.shared.f32 	%f48, [%r6+48];
	ld.shared.f32 	%f49, [%r9+768];
	fma.rn.f32 	%f50, %f48, %f49, %f47;
	ld.shared.f32 	%f51, [%r6+52];
	ld.shared.f32 	%f52, [%r9+832];
	fma.rn.f32 	%f53, %f51, %f52, %f50;
	ld.shared.f32 	%f54, [%r6+56];
	ld.shared.f32 	%f55, [%r9+896];
	fma.rn.f32 	%f56, %f54, %f55, %f53;
	ld.shared.f32 	%f57, [%r6+60];
	ld.shared.f32 	%f58, [%r9+960];
	fma.rn.f32 	%f62, %f57, %f58, %f56;
	bar.sync 	0;
	add.s32 	%r44, %r44, 1;
	add.s32 	%r43, %r43, %r12;
	add.s32 	%r42, %r42, 16;
	add.s32 	%r41, %r41, 16;
	add.s32 	%r40, %r40, 16;
	setp.ne.s32 	%p8, %r44, 1;
	@%p8 bra 	$L__BB0_2;
$L__BB0_7:
	max.s32 	%r38, %r2, %r5;
	setp.ge.s32 	%p9, %r38, %r24;
	@%p9 bra 	$L__BB0_9;
	mad.lo.s32 	%r39, %r24, %r2, %r5;
	cvta.to.global.u64 	%rd10, %rd5;
	mul.wide.s32 	%rd11, %r39, 4;
	add.s64 	%rd12, %rd10, %rd11;
	st.global.f32 	[%rd12], %f62;
$L__BB0_9:
	ret;

}


// ===== COMPILED SASS (sm_100) =====

	.target	sm_100

	.elftype	@"ET_EXEC"


//--------------------- .note.nv.tkinfo           --------------------------
	.section	.note.nv.tkinfo,"",@"SHT_NOTE"
	.sectionflags	@"SHF_NOTE_NV_TKINFO"
	.tkinfo
        /*0018*/ 	.word	0x00000002
        /*0030*/ 	.string	""
        /*0030*/ 	.string	"ptxas"
        /*0030*/ 	.string	"Cuda compilation tools, release 13.0, V13.0.88"
        /*0030*/ 	.string	"Build cuda_13.0.r13.0/compiler.36424714_0"
        /*0030*/ 	.string	"-arch sm_100 -m 64 "



//--------------------- .note.nv.cuinfo           --------------------------
	.section	.note.nv.cuinfo,"",@"SHT_NOTE"
	.sectionflags	@"SHF_NOTE_NV_CUINFO"
        /*0018*/ 	.short	0x0002
        /*001a*/ 	.short	0x0064
        /*001c*/ 	.short	0x0082
	.zero		2


//--------------------- .nv.info                  --------------------------
	.section	.nv.info,"",@"SHT_CUDA_INFO"
	.align	4


	//----- nvinfo : EIATTR_REGCOUNT
	.align		4
        /*0000*/ 	.byte	0x04, 0x2f
        /*0002*/ 	.short	(.L_1 - .L_0)
	.align		4
.L_0:
        /*0004*/ 	.word	index@(_Z19GPT4matrixMultTiledPfS_S_i)
        /*0008*/ 	.word	0x00000020


	//----- nvinfo : EIATTR_FRAME_SIZE
	.align		4
.L_1:
        /*000c*/ 	.byte	0x04, 0x11
        /*000e*/ 	.short	(.L_3 - .L_2)
	.align		4
.L_2:
        /*0010*/ 	.word	index@(_Z19GPT4matrixMultTiledPfS_S_i)
        /*0014*/ 	.word	0x00000000


	//----- nvinfo : EIATTR_MIN_STACK_SIZE
	.align		4
.L_3:
        /*0018*/ 	.byte	0x04, 0x12
        /*001a*/ 	.short	(.L_5 - .L_4)
	.align		4
.L_4:
        /*001c*/ 	.word	index@(_Z19GPT4matrixMultTiledPfS_S_i)
        /*0020*/ 	.word	0x00000000
.L_5:


//--------------------- .nv.compat                --------------------------
	.section	.nv.compat,"",@"SHT_CUDA_COMPAT_INFO"
	.align	4
        /*0000*/ 	.byte	0x02, 0x09, 0x00, 0x00, 0x02, 0x02, 0x01, 0x00, 0x02, 0x05, 0x05, 0x00, 0x03, 0x07, 0x01, 0x01
        /*0010*/ 	.byte	0x02, 0x03, 0x00, 0x00, 0x02, 0x06, 0x01, 0x00, 0x04, 0x0b, 0x08, 0x00, 0x09, 0x00, 0x00, 0x00
        /*0020*/ 	.byte	0x00, 0x00, 0x00, 0x00


//--------------------- .nv.info._Z19GPT4matrixMultTiledPfS_S_i --------------------------
	.section	.nv.info._Z19GPT4matrixMultTiledPfS_S_i,"",@"SHT_CUDA_INFO"
	.sectionflags	@""
	.align	4


	//----- nvinfo : EIATTR_CUDA_API_VERSION
	.align		4
        /*0000*/ 	.byte	0x04, 0x37
        /*0002*/ 	.short	(.L_7 - .L_6)
.L_6:
        /*0004*/ 	.word	0x00000082


	//----- nvinfo : EIATTR_KPARAM_INFO
	.align		4
.L_7:
        /*0008*/ 	.byte	0x04, 0x17
        /*000a*/ 	.short	(.L_9 - .L_8)
.L_8:
        /*000c*/ 	.word	0x00000000
        /*0010*/ 	.short	0x0003
        /*0012*/ 	.short	0x0018
        /*0014*/ 	.byte	0x00, 0xf0, 0x11, 0x00


	//----- nvinfo : EIATTR_KPARAM_INFO
	.align		4
.L_9:
        /*0018*/ 	.byte	0x04, 0x17
        /*001a*/ 	.short	(.L_11 - .L_10)
.L_10:
        /*001c*/ 	.word	0x00000000
        /*0020*/ 	.short	0x0002
        /*0022*/ 	.short	0x0010
        /*0024*/ 	.byte	0x00, 0xf5, 0x21, 0x00


	//----- nvinfo : EIATTR_KPARAM_INFO
	.align		4
.L_11:
        /*0028*/ 	.byte	0x04, 0x17
        /*002a*/ 	.short	(.L_13 - .L_12)
.L_12:
        /*002c*/ 	.word	0x00000000
        /*0030*/ 	.short	0x0001
        /*0032*/ 	.short	0x0008
        /*0034*/ 	.byte	0x00, 0xf5, 0x21, 0x00


	//----- nvinfo : EIATTR_KPARAM_INFO
	.align		4
.L_13:
        /*0038*/ 	.byte	0x04, 0x17
        /*003a*/ 	.short	(.L_15 - .L_14)
.L_14:
        /*003c*/ 	.word	0x00000000
        /*0040*/ 	.short	0x0000
        /*0042*/ 	.short	0x0000
        /*0044*/ 	.byte	0x00, 0xf5, 0x21, 0x00


	//----- nvinfo : EIATTR_SPARSE_MMA_MASK
	.align		4
.L_15:
        /*0048*/ 	.byte	0x03, 0x50
        /*004a*/ 	.short	0x0000


	//----- nvinfo : EIATTR_MAXREG_COUNT
	.align		4
        /*004c*/ 	.byte	0x03, 0x1b
        /*004e*/ 	.short	0x00ff


	//----- nvinfo : EIATTR_NUM_BARRIERS
	.align		4
        /*0050*/ 	.byte	0x02, 0x4c
        /*0052*/ 	.byte	0x01
	.zero		1


	//----- nvinfo : EIATTR_MERCURY_ISA_VERSION
	.align		4
        /*0054*/ 	.byte	0x03, 0x5f
        /*0056*/ 	.short	0x0101


	//----- nvinfo : EIATTR_VRC_CTA_INIT_COUNT
	.align		4
        /*0058*/ 	.byte	0x02, 0x4a
	.zero		1
	.zero		1


	//----- nvinfo : EIATTR_EXIT_INSTR_OFFSETS
	.align		4
        /*005c*/ 	.byte	0x04, 0x1c
        /*005e*/ 	.short	(.L_17 - .L_16)


	//   ....[0]....
.L_16:
        /*0060*/ 	.word	0x000005e0


	//   ....[1]....
        /*0064*/ 	.word	0x00000630


	//----- nvinfo : EIATTR_CBANK_PARAM_SIZE
	.align		4
.L_17:
        /*0068*/ 	.byte	0x03, 0x19
        /*006a*/ 	.short	0x001c


	//----- nvinfo : EIATTR_PARAM_CBANK
	.align		4
        /*006c*/ 	.byte	0x04, 0x0a
        /*006e*/ 	.short	(.L_19 - .L_18)
	.align		4
.L_18:
        /*0070*/ 	.word	index@(.nv.constant0._Z19GPT4matrixMultTiledPfS_S_i)
        /*0074*/ 	.short	0x0380
        /*0076*/ 	.short	0x001c


	//----- nvinfo : EIATTR_SW_WAR
	.align		4
.L_19:
        /*0078*/ 	.byte	0x04, 0x36
        /*007a*/ 	.short	(.L_21 - .L_20)
.L_20:
        /*007c*/ 	.word	0x00000008
.L_21:


//--------------------- .nv.callgraph             --------------------------
	.section	.nv.callgraph,"",@"SHT_CUDA_CALLGRAPH"
	.align	4
	.sectionentsize	8
	.align		4
        /*0000*/ 	.word	0x00000000
	.align		4
        /*0004*/ 	.word	0xffffffff
	.align		4
        /*0008*/ 	.word	0x00000000
	.align		4
        /*000c*/ 	.word	0xfffffffe
	.align		4
        /*0010*/ 	.word	0x00000000
	.align		4
        /*0014*/ 	.word	0xfffffffd
	.align		4
        /*0018*/ 	.word	0x00000000
	.align		4
        /*001c*/ 	.word	0xfffffffc


//--------------------- .text._Z19GPT4matrixMultTiledPfS_S_i --------------------------
	.section	.text._Z19GPT4matrixMultTiledPfS_S_i,"ax",@progbits
	.align	128
        .global         _Z19GPT4matrixMultTiledPfS_S_i
        .type           _Z19GPT4matrixMultTiledPfS_S_i,@function
        .size           _Z19GPT4matrixMultTiledPfS_S_i,(.L_x_3 - _Z19GPT4matrixMultTiledPfS_S_i)
        .other          _Z19GPT4matrixMultTiledPfS_S_i,@"STO_CUDA_ENTRY STV_DEFAULT"
_Z19GPT4matrixMultTiledPfS_S_i:
.text._Z19GPT4matrixMultTiledPfS_S_i:
[----:B------:R-:W-:Y:S01]  /*0000*/  LDC R1, c[0x0][0x37c] ;  /* 0x0000df00ff017b82 */ /* 0x000fe20000000800 */
[----:B------:R-:W0:Y:S01]  /*0010*/  LDCU UR4, c[0x0][0x398] ;  /* 0x00007300ff0477ac */ /* 0x000e220008000800 */
[----:B------:R-:W1:Y:S01]  /*0020*/  S2R R5, SR_CTAID.Y ;  /* 0x0000000000057919 */ /* 0x000e620000002600 */
[----:B------:R-:W-:Y:S01]  /*0030*/  HFMA2 R23, -RZ, RZ, 0, 0 ;  /* 0x00000000ff177431 */ /* 0x000fe200000001ff */
[----:B------:R-:W2:Y:S01]  /*0040*/  LDCU.64 UR8, c[0x0][0x358] ;  /* 0x00006b00ff0877ac */ /* 0x000ea20008000a00 */
[----:B------:R-:W1:Y:S01]  /*0050*/  S2R R3, SR_TID.Y ;  /* 0x0000000000037919 */ /* 0x000e620000002200 */
[----:B------:R-:W3:Y:S01]  /*0060*/  S2R R8, SR_CTAID.X ;  /* 0x0000000000087919 */ /* 0x000ee20000002500 */
[----:B------:R-:W3:Y:S01]  /*0070*/  S2R R7, SR_TID.X ;  /* 0x0000000000077919 */ /* 0x000ee20000002100 */
[----:B0-----:R-:W-:-:S04]  /*0080*/  MOV R0, UR4 ;  /* 0x0000000400007c02 */ /* 0x001fc80008000f00 */
[----:B------:R-:W-:Y:S02]  /*0090*/  ISETP.GE.AND P0, PT, R0, -0xe, PT ;  /* 0xfffffff20000780c */ /* 0x000fe40003f06270 */
[----:B-1----:R-:W-:Y:S01]  /*00a0*/  LEA R5, R5, R3, 0x4 ;  /* 0x0000000305057211 */ /* 0x002fe200078e20ff */
[----:B---3--:R-:W-:-:S10]  /*00b0*/  IMAD R2, R8, 0x10, R7 ;  /* 0x0000001008027824 */ /* 0x008fd400078e0207 */
[----:B--2---:R-:W-:Y:S05]  /*00c0*/  @!P0 BRA `(.L_x_0) ;  /* 0x00000004003c8947 */ /* 0x004fea0003800000 */
[----:B------:R-:W0:Y:S01]  /*00d0*/  S2UR UR6, SR_CgaCtaId ;  /* 0x00000000000679c3 */ /* 0x000e220000008800 */
[----:B------:R-:W-:Y:S01]  /*00e0*/  UMOV UR4, 0x400 ;  /* 0x0000040000047882 */ /* 0x000fe20000000000 */
[----:B------:R-:W-:Y:S01]  /*00f0*/  IADD3 R4, PT, PT, R0, -0x1, RZ ;  /* 0xffffffff00047810 */ /* 0x000fe20007ffe0ff */
[----:B------:R-:W-:Y:S01]  /*0100*/  UIADD3 UR5, UPT, UPT, UR4, 0x400, URZ ;  /* 0x0000040004057890 */ /* 0x000fe2000fffe0ff */
[--C-:B------:R-:W-:Y:S02]  /*0110*/  IMAD R17, R3, R0, R7.reuse ;  /* 0x0000000003117224 */ /* 0x100fe400078e0207 */
[----:B------:R-:W-:Y:S01]  /*0120*/  SHF.R.S32.HI R9, RZ, 0x1f, R4 ;  /* 0x0000001fff097819 */ /* 0x000fe20000011404 */
[----:B------:R-:W-:Y:S01]  /*0130*/  IMAD.MOV.U32 R23, RZ, RZ, RZ ;  /* 0x000000ffff177224 */ /* 0x000fe200078e00ff */
[----:B------:R-:W1:Y:S01]  /*0140*/  LDC R6, c[0x0][0x398] ;  /* 0x0000e600ff067b82 */ /* 0x000e620000000800 */
[----:B------:R-:W-:Y:S02]  /*0150*/  LEA R17, R8, R17, 0x4 ;  /* 0x0000001108117211 */ /* 0x000fe400078e20ff */
[----:B------:R-:W-:Y:S01]  /*0160*/  LEA.HI R9, R9, R4, RZ, 0x4 ;  /* 0x0000000409097211 */ /* 0x000fe200078f20ff */
[----:B------:R-:W-:-:S03]  /*0170*/  IMAD R4, R5, R0, R7 ;  /* 0x0000000005047224 */ /* 0x000fc600078e0207 */
[----:B------:R-:W-:-:S04]  /*0180*/  SHF.R.S32.HI R9, RZ, 0x4, R9 ;  /* 0x00000004ff097819 */ /* 0x000fc80000011409 */
[----:B------:R-:W-:Y:S01]  /*0190*/  IADD3 R21, PT, PT, -R9, RZ, RZ ;  /* 0x000000ff09157210 */ /* 0x000fe20007ffe1ff */
[----:B0-----:R-:W-:Y:S02]  /*01a0*/  ULEA UR4, UR6, UR4, 0x18 ;  /* 0x0000000406047291 */ /* 0x001fe4000f8ec0ff */
[----:B------:R-:W-:-:S04]  /*01b0*/  ULEA UR5, UR6, UR5, 0x18 ;  /* 0x0000000506057291 */ /* 0x000fc8000f8ec0ff */
[----:B------:R-:W-:Y:S02]  /*01c0*/  LEA R18, R3, UR4, 0x6 ;  /* 0x0000000403127c11 */ /* 0x000fe4000f8e30ff */
[C---:B------:R-:W-:Y:S02]  /*01d0*/  LEA R20, R7.reuse, UR5, 0x2 ;  /* 0x0000000507147c11 */ /* 0x040fe4000f8e10ff */
[----:B------:R-:W-:Y:S02]  /*01e0*/  LEA R19, R7, R18, 0x2 ;  /* 0x0000001207137211 */ /* 0x000fe400078e10ff */
[----:B------:R-:W-:-:S07]  /*01f0*/  LEA R16, R3, R20, 0x6 ;  /* 0x0000001403107211 */ /* 0x000fce00078e30ff */
.L_x_1:
[----:B-1----:R-:W-:Y:S02]  /*0200*/  IMAD.MOV.U32 R0, RZ, RZ, R6 ;  /* 0x000000ffff007224 */ /* 0x002fe400078e0006 */
[----:B------:R-:W-:Y:S01]  /*0210*/  HFMA2 R27, -RZ, RZ, 0, 0 ;  /* 0x00000000ff1b7431 */ /* 0x000fe200000001ff */
[----:B------:R-:W-:Y:S02]  /*0220*/  MOV R22, RZ ;  /* 0x000000ff00167202 */ /* 0x000fe40000000f00 */
[-C--:B------:R-:W-:Y:S02]  /*0230*/  ISETP.GE.U32.AND P1, PT, R7, R0.reuse, PT ;  /* 0x000000000700720c */ /* 0x080fe40003f26070 */
[-C--:B------:R-:W-:Y:S02]  /*0240*/  ISETP.GE.U32.AND P0, PT, R3, R0.reuse, PT ;  /* 0x000000000300720c */ /* 0x080fe40003f06070 */
[-C--:B------:R-:W-:Y:S02]  /*0250*/  ISETP.GE.OR P1, PT, R5, R0.reuse, P1 ;  /* 0x000000000500720c */ /* 0x080fe40000f26670 */
[----:B------:R-:W-:-:S11]  /*0260*/  ISETP.GE.OR P0, PT, R2, R0, P0 ;  /* 0x000000000200720c */ /* 0x000fd60000706670 */
[----:B------:R-:W0:Y:S08]  /*0270*/  @!P1 LDC.64 R10, c[0x0][0x380] ;  /* 0x0000e000ff0a9b82 */ /* 0x000e300000000a00 */
[----:B------:R-:W1:Y:S01]  /*0280*/  @!P0 LDC.64 R8, c[0x0][0x388] ;  /* 0x0000e200ff088b82 */ /* 0x000e620000000a00 */
[----:B0-----:R-:W-:-:S05]  /*0290*/  @!P1 IMAD.WIDE.U32 R10, R4, 0x4, R10 ;  /* 0x00000004040a9825 */ /* 0x001fca00078e000a */
[----:B------:R-:W2:Y:S01]  /*02a0*/  @!P1 LDG.E R22, desc[UR8][R10.64] ;  /* 0x000000080a169981 */ /* 0x000ea2000c1e1900 */
[----:B-1----:R-:W-:-:S05]  /*02b0*/  @!P0 IMAD.WIDE.U32 R8, R17, 0x4, R8 ;  /* 0x0000000411088825 */ /* 0x002fca00078e0008 */
[----:B------:R-:W3:Y:S01]  /*02c0*/  @!P0 LDG.E R27, desc[UR8][R8.64] ;  /* 0x00000008081b8981 */ /* 0x000ee2000c1e1900 */
[----:B------:R-:W-:-:S04]  /*02d0*/  IADD3 R21, PT, PT, R21, 0x1, RZ ;  /* 0x0000000115157810 */ /* 0x000fc80007ffe0ff */
[----:B------:R-:W-:Y:S01]  /*02e0*/  ISETP.NE.AND P0, PT, R21, 0x1, PT ;  /* 0x000000011500780c */ /* 0x000fe20003f05270 */
[----:B------:R-:W-:Y:S01]  /*02f0*/  VIADD R3, R3, 0x10 ;  /* 0x0000001003037836 */ /* 0x000fe20000000000 */
[----:B------:R-:W-:Y:S02]  /*0300*/  IADD3 R7, PT, PT, R7, 0x10, RZ ;  /* 0x0000001007077810 */ /* 0x000fe40007ffe0ff */
[----:B------:R-:W-:Y:S02]  /*0310*/  IADD3 R4, PT, PT, R4, 0x10, RZ ;  /* 0x0000001004047810 */ /* 0x000fe40007ffe0ff */
[----:B------:R-:W-:Y:S01]  /*0320*/  LEA R17, R0, R17, 0x4 ;  /* 0x0000001100117211 */ /* 0x000fe200078e20ff */
[----:B--2---:R-:W-:Y:S04]  /*0330*/  STS [R19], R22 ;  /* 0x0000001613007388 */ /* 0x004fe80000000800 */
[----:B---3--:R-:W-:Y:S01]  /*0340*/  STS [R16], R27 ;  /* 0x0000001b10007388 */ /* 0x008fe20000000800 */
[----:B------:R-:W-:Y:S06]  /*0350*/  BAR.SYNC.DEFER_BLOCKING 0x0 ;  /* 0x0000000000007b1d */ /* 0x000fec0000010000 */
[----:B------:R-:W-:Y:S04]  /*0360*/  LDS R26, [R20] ;  /* 0x00000000141a7984 */ /* 0x000fe80000000800 */
[----:B------:R-:W0:Y:S04]  /*0370*/  LDS.128 R12, [R18] ;  /* 0x00000000120c7984 */ /* 0x000e280000000c00 */
[----:B------:R-:W1:Y:S04]  /*0380*/  LDS R29, [R20+0x40] ;  /* 0x00004000141d7984 */ /* 0x000e680000000800 */
[----:B------:R-:W2:Y:S04]  /*0390*/  LDS R25, [R20+0x80] ;  /* 0x0000800014197984 */ /* 0x000ea80000000800 */
[----:B------:R-:W3:Y:S04]  /*03a0*/  LDS R24, [R20+0xc0] ;  /* 0x0000c00014187984 */ /* 0x000ee80000000800 */
[----:B------:R-:W-:Y:S04]  /*03b0*/  LDS.128 R8, [R18+0x10] ;  /* 0x0000100012087984 */ /* 0x000fe80000000c00 */
[----:B------:R-:W-:Y:S04]  /*03c0*/  LDS R22, [R20+0x140] ;  /* 0x0001400014167984 */ /* 0x000fe80000000800 */
[----:B------:R-:W-:Y:S01]  /*03d0*/  LDS R27, [R20+0x200] ;  /* 0x00020000141b7984 */ /* 0x000fe20000000800 */
[----:B0-----:R-:W-:-:S03]  /*03e0*/  FFMA R12, R12, R26, R23 ;  /* 0x0000001a0c0c7223 */ /* 0x001fc60000000017 */
[----:B------:R-:W0:Y:S01]  /*03f0*/  LDS R23, [R20+0x100] ;  /* 0x0001000014177984 */ /* 0x000e220000000800 */
[----:B-1----:R-:W-:-:S03]  /*0400*/  FFMA R12, R29, R13, R12 ;  /* 0x0000000d1d0c7223 */ /* 0x002fc6000000000c */
[----:B------:R-:W-:Y:S01]  /*0410*/  LDS R26, [R20+0x1c0] ;  /* 0x0001c000141a7984 */ /* 0x000fe20000000800 */
[----:B--2---:R-:W-:-:S03]  /*0420*/  FFMA R13, R25, R14, R12 ;  /* 0x0000000e190d7223 */ /* 0x004fc6000000000c */
[----:B------:R-:W1:Y:S01]  /*0430*/  LDS R25, [R20+0x180] ;  /* 0x0001800014197984 */ /* 0x000e620000000800 */
[----:B---3--:R-:W-:-:S03]  /*0440*/  FFMA R13, R24, R15, R13 ;  /* 0x0000000f180d7223 */ /* 0x008fc6000000000d */
[----:B------:R-:W-:Y:S01]  /*0450*/  LDS R24, [R20+0x240] ;  /* 0x0002400014187984 */ /* 0x000fe20000000800 */
[----:B0-----:R-:W-:-:S03]  /*0460*/  FFMA R23, R8, R23, R13 ;  /* 0x0000001708177223 */ /* 0x001fc6000000000d */
[----:B------:R-:W0:Y:S01]  /*0470*/  LDS.128 R12, [R18+0x20] ;  /* 0x00002000120c7984 */ /* 0x000e220000000c00 */
[----:B------:R-:W-:-:S03]  /*0480*/  FFMA R22, R22, R9, R23 ;  /* 0x0000000916167223 */ /* 0x000fc60000000017 */
[----:B------:R-:W2:Y:S01]  /*0490*/  LDS R23, [R20+0x280] ;  /* 0x0002800014177984 */ /* 0x000ea20000000800 */
[----:B-1----:R-:W-:-:S03]  /*04a0*/  FFMA R25, R25, R10, R22 ;  /* 0x0000000a19197223 */ /* 0x002fc60000000016 */
[----:B------:R-:W1:Y:S01]  /*04b0*/  LDS R22, [R20+0x2c0] ;  /* 0x0002c00014167984 */ /* 0x000e620000000800 */
[----:B------:R-:W-:-:S03]  /*04c0*/  FFMA R11, R26, R11, R25 ;  /* 0x0000000b1a0b7223 */ /* 0x000fc60000000019 */
[----:B------:R-:W-:Y:S01]  /*04d0*/  LDS R25, [R20+0x300] ;  /* 0x0003000014197984 */ /* 0x000fe20000000800 */
[----:B0-----:R-:W-:-:S03]  /*04e0*/  FFMA R27, R12, R27, R11 ;  /* 0x0000001b0c1b7223 */ /* 0x001fc6000000000b */
[----:B------:R-:W0:Y:S01]  /*04f0*/  LDS.128 R8, [R18+0x30] ;  /* 0x0000300012087984 */ /* 0x000e220000000c00 */
[----:B------:R-:W-:-:S03]  /*0500*/  FFMA R24, R24, R13, R27 ;  /* 0x0000000d18187223 */ /* 0x000fc6000000001b */
[----:B------:R-:W3:Y:S04]  /*0510*/  LDS R27, [R20+0x340] ;  /* 0x00034000141b7984 */ /* 0x000ee80000000800 */
[----:B------:R-:W4:Y:S04]  /*0520*/  LDS R13, [R20+0x380] ;  /* 0x00038000140d7984 */ /* 0x000f280000000800 */
[----:B------:R-:W5:Y:S01]  /*0530*/  LDS R12, [R20+0x3c0] ;  /* 0x0003c000140c7984 */ /* 0x000f620000000800 */
[----:B--2---:R-:W-:-:S04]  /*0540*/  FFMA R23, R23, R14, R24 ;  /* 0x0000000e17177223 */ /* 0x004fc80000000018 */
[----:B-1----:R-:W-:-:S04]  /*0550*/  FFMA R15, R22, R15, R23 ;  /* 0x0000000f160f7223 */ /* 0x002fc80000000017 */
[----:B0-----:R-:W-:-:S04]  /*0560*/  FFMA R8, R8, R25, R15 ;  /* 0x0000001908087223 */ /* 0x001fc8000000000f */
[----:B---3--:R-:W-:-:S04]  /*0570*/  FFMA R8, R27, R9, R8 ;  /* 0x000000091b087223 */ /* 0x008fc80000000008 */
[----:B----4-:R-:W-:-:S04]  /*0580*/  FFMA R13, R13, R10, R8 ;  /* 0x0000000a0d0d7223 */ /* 0x010fc80000000008 */
[----:B-----5:R-:W-:Y:S01]  /*0590*/  FFMA R23, R12, R11, R13 ;  /* 0x0000000b0c177223 */ /* 0x020fe2000000000d */
[----:B------:R-:W-:Y:S06]  /*05a0*/  BAR.SYNC.DEFER_BLOCKING 0x0 ;  /* 0x0000000000007b1d */ /* 0x000fec0000010000 */
[----:B------:R-:W-:Y:S05]  /*05b0*/  @P0 BRA `(.L_x_1) ;  /* 0xfffffffc00100947 */ /* 0x000fea000383ffff */
.L_x_0:
[----:B------:R-:W-:-:S04]  /*05c0*/  VIMNMX R3, PT, PT, R5, R2, !PT ;  /* 0x0000000205037248 */ /* 0x000fc80007fe0100 */
[----:B------:R-:W-:-:S13]  /*05d0*/  ISETP.GE.AND P0, PT, R3, R0, PT ;  /* 0x000000000300720c */ /* 0x000fda0003f06270 */
[----:B------:R-:W-:Y:S05]  /*05e0*/  @P0 EXIT ;  /* 0x000000000000094d */ /* 0x000fea0003800000 */
[----:B------:R-:W0:Y:S01]  /*05f0*/  LDC.64 R6, c[0x0][0x390] ;  /* 0x0000e400ff067b82 */ /* 0x000e220000000a00 */
[----:B------:R-:W-:-:S04]  /*0600*/  IMAD R3, R5, R0, R2 ;  /* 0x0000000005037224 */ /* 0x000fc800078e0202 */
[----:B0-----:R-:W-:-:S05]  /*0610*/  IMAD.WIDE R2, R3, 0x4, R6 ;  /* 0x0000000403027825 */ /* 0x001fca00078e0206 */
[----:B------:R-:W-:Y:S01]  /*0620*/  STG.E desc[UR8][R2.64], R23 ;  /* 0x0000001702007986 */ /* 0x000fe2000c101908 */
[----:B------:R-:W-:Y:S05]  /*0630*/  EXIT ;  /* 0x000000000000794d */ /* 0x000fea0003800000 */
.L_x_2:
[----:B------:R-:W-:-:S00]  /*0640*/  BRA `(.L_x_2) ;  /* 0xfffffffc00fc7947 */ /* 0x000fc0000383ffff */
[----:B------:R-:W-:-:S00]  /*0650*/  NOP ;  /* 0x0000000000007918 */ /* 0x000fc00000000000 */
        /* <DEDUP_REMOVED lines=10> */
.L_x_3:


//--------------------- .nv.shared._Z19GPT4matrixMultTiledPfS_S_i --------------------------
	.section	.nv.shared._Z19GPT4matrixMultTiledPfS_S_i,"aw",@nobits
	.sectionflags	@""
	.align	4
.nv.shared._Z19GPT4matrixMultTiledPfS_S_i:
	.zero		3072


//--------------------- .nv.shared.reserved.0     --------------------------
	.section	.nv.shared.reserved.0,"aw",@nobits
	.weak		__nv_reservedSMEM_offset_0_alias
	.size		__nv_reservedSMEM_offset_0_alias, 0, 64
	.other		__nv_reservedSMEM_offset_0_alias,@"STO_CUDA_RESERVED_SHARED STV_DEFAULT"
__nv_reservedSMEM_offset_0_alias:
	.zero		0
	.zero		64


//--------------------- .nv.constant0._Z19GPT4matrixMultTiledPfS_S_i --------------------------
	.section	.nv.constant0._Z19GPT4matrixMultTiledPfS_S_i,"a",@progbits
	.sectionflags	@""
	.align	4
.nv.constant0._Z19GPT4matrixMultTiledPfS_S_i:
	.zero		924


//--------------------- SYMBOLS --------------------------

	.type		.nv.reservedSmem.offset0,@object
	.size		.nv.reservedSmem.offset0,0x4
	.type		.nv.reservedSmem.cap,@object
	.size		.nv.reservedSmem.cap,0x4
